//
// Generated by NVIDIA NVVM Compiler
//
// Compiler Build ID: CL-36424714
// Cuda compilation tools, release 13.0, V13.0.88
// Based on NVVM 20.0.0
//

.version 9.0
.target sm_100
.address_size 64

	// .globl	_Z26nppiErode3x3_8u_C1R_kernelPKhiPhiii

.visible .entry _Z26nppiErode3x3_8u_C1R_kernelPKhiPhiii(
	.param .u64 .ptr .align 1 _Z26nppiErode3x3_8u_C1R_kernelPKhiPhiii_param_0,
	.param .u32 _Z26nppiErode3x3_8u_C1R_kernelPKhiPhiii_param_1,
	.param .u64 .ptr .align 1 _Z26nppiErode3x3_8u_C1R_kernelPKhiPhiii_param_2,
	.param .u32 _Z26nppiErode3x3_8u_C1R_kernelPKhiPhiii_param_3,
	.param .u32 _Z26nppiErode3x3_8u_C1R_kernelPKhiPhiii_param_4,
	.param .u32 _Z26nppiErode3x3_8u_C1R_kernelPKhiPhiii_param_5
)
{
	.reg .pred 	%p<4>;
	.reg .b16 	%rs<18>;
	.reg .b32 	%r<33>;
	.reg .b64 	%rd<33>;

	ld.param.u64 	%rd1, [_Z26nppiErode3x3_8u_C1R_kernelPKhiPhiii_param_0];
	ld.param.u32 	%r3, [_Z26nppiErode3x3_8u_C1R_kernelPKhiPhiii_param_1];
	ld.param.u64 	%rd2, [_Z26nppiErode3x3_8u_C1R_kernelPKhiPhiii_param_2];
	ld.param.u32 	%r4, [_Z26nppiErode3x3_8u_C1R_kernelPKhiPhiii_param_3];
	ld.param.u32 	%r5, [_Z26nppiErode3x3_8u_C1R_kernelPKhiPhiii_param_4];
	ld.param.u32 	%r7, [_Z26nppiErode3x3_8u_C1R_kernelPKhiPhiii_param_5];
	mov.u32 	%r8, %ctaid.x;
	mov.u32 	%r9, %ntid.x;
	mov.u32 	%r10, %tid.x;
	mad.lo.s32 	%r1, %r8, %r9, %r10;
	mov.u32 	%r11, %ctaid.y;
	mov.u32 	%r12, %ntid.y;
	mov.u32 	%r13, %tid.y;
	mad.lo.s32 	%r14, %r11, %r12, %r13;
	setp.ge.s32 	%p1, %r1, %r5;
	setp.ge.s32 	%p2, %r14, %r7;
	or.pred  	%p3, %p1, %p2;
	@%p3 bra 	$L__BB0_2;
	cvta.to.global.u64 	%rd3, %rd2;
	cvta.to.global.u64 	%rd4, %rd1;
	mul.lo.s32 	%r15, %r4, %r14;
	cvt.s64.s32 	%rd5, %r15;
	add.s32 	%r16, %r7, -1;
	add.s32 	%r17, %r5, -1;
	max.s32 	%r18, %r1, 1;
	add.s32 	%r19, %r18, -1;
	cvt.u64.u32 	%rd6, %r19;
	max.u32 	%r20, %r14, 1;
	add.s32 	%r21, %r20, -1;
	mul.lo.s32 	%r22, %r21, %r3;
	cvt.s64.s32 	%rd7, %r22;
	add.s64 	%rd8, %rd6, %rd7;
	add.s64 	%rd9, %rd4, %rd8;
	ld.global.u8 	%rs1, [%rd9];
	min.s32 	%r23, %r1, %r17;
	max.s32 	%r24, %r23, 0;
	cvt.u64.u32 	%rd10, %r24;
	add.s64 	%rd11, %rd10, %rd7;
	add.s64 	%rd12, %rd4, %rd11;
	ld.global.u8 	%rs2, [%rd12];
	min.u16 	%rs3, %rs2, %rs1;
	add.s32 	%r25, %r1, 1;
	min.s32 	%r26, %r25, %r17;
	max.s32 	%r27, %r26, 0;
	cvt.u64.u32 	%rd13, %r27;
	add.s64 	%rd14, %rd13, %rd7;
	add.s64 	%rd15, %rd4, %rd14;
	ld.global.u8 	%rs4, [%rd15];
	min.u16 	%rs5, %rs4, %rs3;
	min.u32 	%r28, %r14, %r16;
	mul.lo.s32 	%r29, %r28, %r3;
	cvt.s64.s32 	%rd16, %r29;
	add.s64 	%rd17, %rd6, %rd16;
	add.s64 	%rd18, %rd4, %rd17;
	ld.global.u8 	%rs6, [%rd18];
	min.u16 	%rs7, %rs6, %rs5;
	add.s64 	%rd19, %rd10, %rd16;
	add.s64 	%rd20, %rd4, %rd19;
	ld.global.u8 	%rs8, [%rd20];
	min.u16 	%rs9, %rs8, %rs7;
	add.s64 	%rd21, %rd13, %rd16;
	add.s64 	%rd22, %rd4, %rd21;
	ld.global.u8 	%rs10, [%rd22];
	min.u16 	%rs11, %rs10, %rs9;
	add.s32 	%r30, %r14, 1;
	min.u32 	%r31, %r30, %r16;
	mul.lo.s32 	%r32, %r31, %r3;
	cvt.s64.s32 	%rd23, %r32;
	add.s64 	%rd24, %rd6, %rd23;
	add.s64 	%rd25, %rd4, %rd24;
	ld.global.u8 	%rs12, [%rd25];
	min.u16 	%rs13, %rs12, %rs11;
	add.s64 	%rd26, %rd10, %rd23;
	add.s64 	%rd27, %rd4, %rd26;
	ld.global.u8 	%rs14, [%rd27];
	min.u16 	%rs15, %rs14, %rs13;
	add.s64 	%rd28, %rd13, %rd23;
	add.s64 	%rd29, %rd4, %rd28;
	ld.global.u8 	%rs16, [%rd29];
	min.u16 	%rs17, %rs16, %rs15;
	cvt.s64.s32 	%rd30, %r1;
	add.s64 	%rd31, %rd5, %rd30;
	add.s64 	%rd32, %rd3, %rd31;
	st.global.u8 	[%rd32], %rs17;
$L__BB0_2:
	ret;

}
	// .globl	_Z27nppiErode3x3_32f_C1R_kernelPKfiPfiii
.visible .entry _Z27nppiErode3x3_32f_C1R_kernelPKfiPfiii(
	.param .u64 .ptr .align 1 _Z27nppiErode3x3_32f_C1R_kernelPKfiPfiii_param_0,
	.param .u32 _Z27nppiErode3x3_32f_C1R_kernelPKfiPfiii_param_1,
	.param .u64 .ptr .align 1 _Z27nppiErode3x3_32f_C1R_kernelPKfiPfiii_param_2,
	.param .u32 _Z27nppiErode3x3_32f_C1R_kernelPKfiPfiii_param_3,
	.param .u32 _Z27nppiErode3x3_32f_C1R_kernelPKfiPfiii_param_4,
	.param .u32 _Z27nppiErode3x3_32f_C1R_kernelPKfiPfiii_param_5
)
{
	.reg .pred 	%p<12>;
	.reg .b32 	%r<33>;
	.reg .b32 	%f<19>;
	.reg .b64 	%rd<27>;

	ld.param.u64 	%rd1, [_Z27nppiErode3x3_32f_C1R_kernelPKfiPfiii_param_0];
	ld.param.u32 	%r3, [_Z27nppiErode3x3_32f_C1R_kernelPKfiPfiii_param_1];
	ld.param.u64 	%rd2, [_Z27nppiErode3x3_32f_C1R_kernelPKfiPfiii_param_2];
	ld.param.u32 	%r4, [_Z27nppiErode3x3_32f_C1R_kernelPKfiPfiii_param_3];
	ld.param.u32 	%r5, [_Z27nppiErode3x3_32f_C1R_kernelPKfiPfiii_param_4];
	ld.param.u32 	%r7, [_Z27nppiErode3x3_32f_C1R_kernelPKfiPfiii_param_5];
	mov.u32 	%r8, %ctaid.x;
	mov.u32 	%r9, %ntid.x;
	mov.u32 	%r10, %tid.x;
	mad.lo.s32 	%r1, %r8, %r9, %r10;
	mov.u32 	%r11, %ctaid.y;
	mov.u32 	%r12, %ntid.y;
	mov.u32 	%r13, %tid.y;
	mad.lo.s32 	%r14, %r11, %r12, %r13;
	setp.ge.s32 	%p1, %r1, %r5;
	setp.ge.s32 	%p2, %r14, %r7;
	or.pred  	%p3, %p1, %p2;
	@%p3 bra 	$L__BB1_2;
	cvta.to.global.u64 	%rd3, %rd1;
	cvta.to.global.u64 	%rd4, %rd2;
	mul.lo.s32 	%r15, %r4, %r14;
	cvt.s64.s32 	%rd5, %r15;
	add.s64 	%rd6, %rd4, %rd5;
	add.s32 	%r16, %r7, -1;
	add.s32 	%r17, %r5, -1;
	max.s32 	%r18, %r1, 1;
	add.s32 	%r19, %r18, -1;
	max.u32 	%r20, %r14, 1;
	add.s32 	%r21, %r20, -1;
	mul.lo.s32 	%r22, %r21, %r3;
	cvt.s64.s32 	%rd7, %r22;
	add.s64 	%rd8, %rd3, %rd7;
	mul.wide.u32 	%rd9, %r19, 4;
	add.s64 	%rd10, %rd8, %rd9;
	ld.global.f32 	%f1, [%rd10];
	min.f32 	%f2, %f1, 0f501502F9;
	min.s32 	%r23, %r1, %r17;
	max.s32 	%r24, %r23, 0;
	mul.wide.u32 	%rd11, %r24, 4;
	add.s64 	%rd12, %rd8, %rd11;
	ld.global.f32 	%f3, [%rd12];
	setp.lt.f32 	%p4, %f3, %f2;
	selp.f32 	%f4, %f3, %f2, %p4;
	add.s32 	%r25, %r1, 1;
	min.s32 	%r26, %r25, %r17;
	max.s32 	%r27, %r26, 0;
	mul.wide.u32 	%rd13, %r27, 4;
	add.s64 	%rd14, %rd8, %rd13;
	ld.global.f32 	%f5, [%rd14];
	setp.lt.f32 	%p5, %f5, %f4;
	selp.f32 	%f6, %f5, %f4, %p5;
	min.u32 	%r28, %r14, %r16;
	mul.lo.s32 	%r29, %r28, %r3;
	cvt.s64.s32 	%rd15, %r29;
	add.s64 	%rd16, %rd3, %rd15;
	add.s64 	%rd17, %rd16, %rd9;
	ld.global.f32 	%f7, [%rd17];
	setp.lt.f32 	%p6, %f7, %f6;
	selp.f32 	%f8, %f7, %f6, %p6;
	add.s64 	%rd18, %rd16, %rd11;
	ld.global.f32 	%f9, [%rd18];
	setp.lt.f32 	%p7, %f9, %f8;
	selp.f32 	%f10, %f9, %f8, %p7;
	add.s64 	%rd19, %rd16, %rd13;
	ld.global.f32 	%f11, [%rd19];
	setp.lt.f32 	%p8, %f11, %f10;
	selp.f32 	%f12, %f11, %f10, %p8;
	add.s32 	%r30, %r14, 1;
	min.u32 	%r31, %r30, %r16;
	mul.lo.s32 	%r32, %r31, %r3;
	cvt.s64.s32 	%rd20, %r32;
	add.s64 	%rd21, %rd3, %rd20;
	add.s64 	%rd22, %rd21, %rd9;
	ld.global.f32 	%f13, [%rd22];
	setp.lt.f32 	%p9, %f13, %f12;
	selp.f32 	%f14, %f13, %f12, %p9;
	add.s64 	%rd23, %rd21, %rd11;
	ld.global.f32 	%f15, [%rd23];
	setp.lt.f32 	%p10, %f15, %f14;
	selp.f32 	%f16, %f15, %f14, %p10;
	add.s64 	%rd24, %rd21, %rd13;
	ld.global.f32 	%f17, [%rd24];
	setp.lt.f32 	%p11, %f17, %f16;
	selp.f32 	%f18, %f17, %f16, %p11;
	mul.wide.s32 	%rd25, %r1, 4;
	add.s64 	%rd26, %rd6, %rd25;
	st.global.f32 	[%rd26], %f18;
$L__BB1_2:
	ret;

}
	// .globl	_Z27nppiDilate3x3_8u_C1R_kernelPKhiPhiii
.visible .entry _Z27nppiDilate3x3_8u_C1R_kernelPKhiPhiii(
	.param .u64 .ptr .align 1 _Z27nppiDilate3x3_8u_C1R_kernelPKhiPhiii_param_0,
	.param .u32 _Z27nppiDilate3x3_8u_C1R_kernelPKhiPhiii_param_1,
	.param .u64 .ptr .align 1 _Z27nppiDilate3x3_8u_C1R_kernelPKhiPhiii_param_2,
	.param .u32 _Z27nppiDilate3x3_8u_C1R_kernelPKhiPhiii_param_3,
	.param .u32 _Z27nppiDilate3x3_8u_C1R_kernelPKhiPhiii_param_4,
	.param .u32 _Z27nppiDilate3x3_8u_C1R_kernelPKhiPhiii_param_5
)
{
	.reg .pred 	%p<4>;
	.reg .b16 	%rs<18>;
	.reg .b32 	%r<33>;
	.reg .b64 	%rd<33>;

	ld.param.u64 	%rd1, [_Z27nppiDilate3x3_8u_C1R_kernelPKhiPhiii_param_0];
	ld.param.u32 	%r3, [_Z27nppiDilate3x3_8u_C1R_kernelPKhiPhiii_param_1];
	ld.param.u64 	%rd2, [_Z27nppiDilate3x3_8u_C1R_kernelPKhiPhiii_param_2];
	ld.param.u32 	%r4, [_Z27nppiDilate3x3_8u_C1R_kernelPKhiPhiii_param_3];
	ld.param.u32 	%r5, [_Z27nppiDilate3x3_8u_C1R_kernelPKhiPhiii_param_4];
	ld.param.u32 	%r7, [_Z27nppiDilate3x3_8u_C1R_kernelPKhiPhiii_param_5];
	mov.u32 	%r8, %ctaid.x;
	mov.u32 	%r9, %ntid.x;
	mov.u32 	%r10, %tid.x;
	mad.lo.s32 	%r1, %r8, %r9, %r10;
	mov.u32 	%r11, %ctaid.y;
	mov.u32 	%r12, %ntid.y;
	mov.u32 	%r13, %tid.y;
	mad.lo.s32 	%r14, %r11, %r12, %r13;
	setp.ge.s32 	%p1, %r1, %r5;
	setp.ge.s32 	%p2, %r14, %r7;
	or.pred  	%p3, %p1, %p2;
	@%p3 bra 	$L__BB2_2;
	cvta.to.global.u64 	%rd3, %rd2;
	cvta.to.global.u64 	%rd4, %rd1;
	mul.lo.s32 	%r15, %r4, %r14;
	cvt.s64.s32 	%rd5, %r15;
	add.s32 	%r16, %r7, -1;
	add.s32 	%r17, %r5, -1;
	max.s32 	%r18, %r1, 1;
	add.s32 	%r19, %r18, -1;
	cvt.u64.u32 	%rd6, %r19;
	max.u32 	%r20, %r14, 1;
	add.s32 	%r21, %r20, -1;
	mul.lo.s32 	%r22, %r21, %r3;
	cvt.s64.s32 	%rd7, %r22;
	add.s64 	%rd8, %rd6, %rd7;
	add.s64 	%rd9, %rd4, %rd8;
	ld.global.u8 	%rs1, [%rd9];
	min.s32 	%r23, %r1, %r17;
	max.s32 	%r24, %r23, 0;
	cvt.u64.u32 	%rd10, %r24;
	add.s64 	%rd11, %rd10, %rd7;
	add.s64 	%rd12, %rd4, %rd11;
	ld.global.u8 	%rs2, [%rd12];
	max.u16 	%rs3, %rs2, %rs1;
	add.s32 	%r25, %r1, 1;
	min.s32 	%r26, %r25, %r17;
	max.s32 	%r27, %r26, 0;
	cvt.u64.u32 	%rd13, %r27;
	add.s64 	%rd14, %rd13, %rd7;
	add.s64 	%rd15, %rd4, %rd14;
	ld.global.u8 	%rs4, [%rd15];
	max.u16 	%rs5, %rs4, %rs3;
	min.u32 	%r28, %r14, %r16;
	mul.lo.s32 	%r29, %r28, %r3;
	cvt.s64.s32 	%rd16, %r29;
	add.s64 	%rd17, %rd6, %rd16;
	add.s64 	%rd18, %rd4, %rd17;
	ld.global.u8 	%rs6, [%rd18];
	max.u16 	%rs7, %rs6, %rs5;
	add.s64 	%rd19, %rd10, %rd16;
	add.s64 	%rd20, %rd4, %rd19;
	ld.global.u8 	%rs8, [%rd20];
	max.u16 	%rs9, %rs8, %rs7;
	add.s64 	%rd21, %rd13, %rd16;
	add.s64 	%rd22, %rd4, %rd21;
	ld.global.u8 	%rs10, [%rd22];
	max.u16 	%rs11, %rs10, %rs9;
	add.s32 	%r30, %r14, 1;
	min.u32 	%r31, %r30, %r16;
	mul.lo.s32 	%r32, %r31, %r3;
	cvt.s64.s32 	%rd23, %r32;
	add.s64 	%rd24, %rd6, %rd23;
	add.s64 	%rd25, %rd4, %rd24;
	ld.global.u8 	%rs12, [%rd25];
	max.u16 	%rs13, %rs12, %rs11;
	add.s64 	%rd26, %rd10, %rd23;
	add.s64 	%rd27, %rd4, %rd26;
	ld.global.u8 	%rs14, [%rd27];
	max.u16 	%rs15, %rs14, %rs13;
	add.s64 	%rd28, %rd13, %rd23;
	add.s64 	%rd29, %rd4, %rd28;
	ld.global.u8 	%rs16, [%rd29];
	max.u16 	%rs17, %rs16, %rs15;
	cvt.s64.s32 	%rd30, %r1;
	add.s64 	%rd31, %rd5, %rd30;
	add.s64 	%rd32, %rd3, %rd31;
	st.global.u8 	[%rd32], %rs17;
$L__BB2_2:
	ret;

}
	// .globl	_Z28nppiDilate3x3_32f_C1R_kernelPKfiPfiii
.visible .entry _Z28nppiDilate3x3_32f_C1R_kernelPKfiPfiii(
	.param .u64 .ptr .align 1 _Z28nppiDilate3x3_32f_C1R_kernelPKfiPfiii_param_0,
	.param .u32 _Z28nppiDilate3x3_32f_C1R_kernelPKfiPfiii_param_1,
	.param .u64 .ptr .align 1 _Z28nppiDilate3x3_32f_C1R_kernelPKfiPfiii_param_2,
	.param .u32 _Z28nppiDilate3x3_32f_C1R_kernelPKfiPfiii_param_3,
	.param .u32 _Z28nppiDilate3x3_32f_C1R_kernelPKfiPfiii_param_4,
	.param .u32 _Z28nppiDilate3x3_32f_C1R_kernelPKfiPfiii_param_5
)
{
	.reg .pred 	%p<12>;
	.reg .b32 	%r<33>;
	.reg .b32 	%f<19>;
	.reg .b64 	%rd<27>;

	ld.param.u64 	%rd1, [_Z28nppiDilate3x3_32f_C1R_kernelPKfiPfiii_param_0];
	ld.param.u32 	%r3, [_Z28nppiDilate3x3_32f_C1R_kernelPKfiPfiii_param_1];
	ld.param.u64 	%rd2, [_Z28nppiDilate3x3_32f_C1R_kernelPKfiPfiii_param_2];
	ld.param.u32 	%r4, [_Z28nppiDilate3x3_32f_C1R_kernelPKfiPfiii_param_3];
	ld.param.u32 	%r5, [_Z28nppiDilate3x3_32f_C1R_kernelPKfiPfiii_param_4];
	ld.param.u32 	%r7, [_Z28nppiDilate3x3_32f_C1R_kernelPKfiPfiii_param_5];
	mov.u32 	%r8, %ctaid.x;
	mov.u32 	%r9, %ntid.x;
	mov.u32 	%r10, %tid.x;
	mad.lo.s32 	%r1, %r8, %r9, %r10;
	mov.u32 	%r11, %ctaid.y;
	mov.u32 	%r12, %ntid.y;
	mov.u32 	%r13, %tid.y;
	mad.lo.s32 	%r14, %r11, %r12, %r13;
	setp.ge.s32 	%p1, %r1, %r5;
	setp.ge.s32 	%p2, %r14, %r7;
	or.pred  	%p3, %p1, %p2;
	@%p3 bra 	$L__BB3_2;
	cvta.to.global.u64 	%rd3, %rd1;
	cvta.to.global.u64 	%rd4, %rd2;
	mul.lo.s32 	%r15, %r4, %r14;
	cvt.s64.s32 	%rd5, %r15;
	add.s64 	%rd6, %rd4, %rd5;
	add.s32 	%r16, %r7, -1;
	add.s32 	%r17, %r5, -1;
	max.s32 	%r18, %r1, 1;
	add.s32 	%r19, %r18, -1;
	max.u32 	%r20, %r14, 1;
	add.s32 	%r21, %r20, -1;
	mul.lo.s32 	%r22, %r21, %r3;
	cvt.s64.s32 	%rd7, %r22;
	add.s64 	%rd8, %rd3, %rd7;
	mul.wide.u32 	%rd9, %r19, 4;
	add.s64 	%rd10, %rd8, %rd9;
	ld.global.f32 	%f1, [%rd10];
	max.f32 	%f2, %f1, 0fD01502F9;
	min.s32 	%r23, %r1, %r17;
	max.s32 	%r24, %r23, 0;
	mul.wide.u32 	%rd11, %r24, 4;
	add.s64 	%rd12, %rd8, %rd11;
	ld.global.f32 	%f3, [%rd12];
	setp.gt.f32 	%p4, %f3, %f2;
	selp.f32 	%f4, %f3, %f2, %p4;
	add.s32 	%r25, %r1, 1;
	min.s32 	%r26, %r25, %r17;
	max.s32 	%r27, %r26, 0;
	mul.wide.u32 	%rd13, %r27, 4;
	add.s64 	%rd14, %rd8, %rd13;
	ld.global.f32 	%f5, [%rd14];
	setp.gt.f32 	%p5, %f5, %f4;
	selp.f32 	%f6, %f5, %f4, %p5;
	min.u32 	%r28, %r14, %r16;
	mul.lo.s32 	%r29, %r28, %r3;
	cvt.s64.s32 	%rd15, %r29;
	add.s64 	%rd16, %rd3, %rd15;
	add.s64 	%rd17, %rd16, %rd9;
	ld.global.f32 	%f7, [%rd17];
	setp.gt.f32 	%p6, %f7, %f6;
	selp.f32 	%f8, %f7, %f6, %p6;
	add.s64 	%rd18, %rd16, %rd11;
	ld.global.f32 	%f9, [%rd18];
	setp.gt.f32 	%p7, %f9, %f8;
	selp.f32 	%f10, %f9, %f8, %p7;
	add.s64 	%rd19, %rd16, %rd13;
	ld.global.f32 	%f11, [%rd19];
	setp.gt.f32 	%p8, %f11, %f10;
	selp.f32 	%f12, %f11, %f10, %p8;
	add.s32 	%r30, %r14, 1;
	min.u32 	%r31, %r30, %r16;
	mul.lo.s32 	%r32, %r31, %r3;
	cvt.s64.s32 	%rd20, %r32;
	add.s64 	%rd21, %rd3, %rd20;
	add.s64 	%rd22, %rd21, %rd9;
	ld.global.f32 	%f13, [%rd22];
	setp.gt.f32 	%p9, %f13, %f12;
	selp.f32 	%f14, %f13, %f12, %p9;
	add.s64 	%rd23, %rd21, %rd11;
	ld.global.f32 	%f15, [%rd23];
	setp.gt.f32 	%p10, %f15, %f14;
	selp.f32 	%f16, %f15, %f14, %p10;
	add.s64 	%rd24, %rd21, %rd13;
	ld.global.f32 	%f17, [%rd24];
	setp.gt.f32 	%p11, %f17, %f16;
	selp.f32 	%f18, %f17, %f16, %p11;
	mul.wide.s32 	%rd25, %r1, 4;
	add.s64 	%rd26, %rd6, %rd25;
	st.global.f32 	[%rd26], %f18;
$L__BB3_2:
	ret;

}


// ===== COMPILED SASS (sm_100) =====

	.target	sm_100

	.elftype	@"ET_EXEC"


//--------------------- .note.nv.tkinfo           --------------------------
	.section	.note.nv.tkinfo,"",@"SHT_NOTE"
	.sectionflags	@"SHF_NOTE_NV_TKINFO"
	.tkinfo
        /*0018*/ 	.word	0x00000002
        /*0030*/ 	.string	""
        /*0030*/ 	.string	"ptxas"
        /*0030*/ 	.string	"Cuda compilation tools, release 13.0, V13.0.88"
        /*0030*/ 	.string	"Build cuda_13.0.r13.0/compiler.36424714_0"
        /*0030*/ 	.string	"-arch sm_100 -m 64 "



//--------------------- .note.nv.cuinfo           --------------------------
	.section	.note.nv.cuinfo,"",@"SHT_NOTE"
	.sectionflags	@"SHF_NOTE_NV_CUINFO"
        /*0018*/ 	.short	0x0002
        /*001a*/ 	.short	0x0064
        /*001c*/ 	.short	0x0082
	.zero		2


//--------------------- .nv.info                  --------------------------
	.section	.nv.info,"",@"SHT_CUDA_INFO"
	.align	4


	//----- nvinfo : EIATTR_REGCOUNT
	.align		4
        /*0000*/ 	.byte	0x04, 0x2f
        /*0002*/ 	.short	(.L_1 - .L_0)
	.align		4
.L_0:
        /*0004*/ 	.word	index@(_Z26nppiErode3x3_8u_C1R_kernelPKhiPhiii)
        /*0008*/ 	.word	0x0000001a


	//----- nvinfo : EIATTR_FRAME_SIZE
	.align		4
.L_1:
        /*000c*/ 	.byte	0x04, 0x11
        /*000e*/ 	.short	(.L_3 - .L_2)
	.align		4
.L_2:
        /*0010*/ 	.word	index@(_Z26nppiErode3x3_8u_C1R_kernelPKhiPhiii)
        /*0014*/ 	.word	0x00000000


	//----- nvinfo : EIATTR_REGCOUNT
	.align		4
.L_3:
        /*0018*/ 	.byte	0x04, 0x2f
        /*001a*/ 	.short	(.L_5 - .L_4)
	.align		4
.L_4:
        /*001c*/ 	.word	index@(_Z27nppiErode3x3_32f_C1R_kernelPKfiPfiii)
        /*0020*/ 	.word	0x0000001a


	//----- nvinfo : EIATTR_FRAME_SIZE
	.align		4
.L_5:
        /*0024*/ 	.byte	0x04, 0x11
        /*0026*/ 	.short	(.L_7 - .L_6)
	.align		4
.L_6:
        /*0028*/ 	.word	index@(_Z27nppiErode3x3_32f_C1R_kernelPKfiPfiii)
        /*002c*/ 	.word	0x00000000


	//----- nvinfo : EIATTR_REGCOUNT
	.align		4
.L_7:
        /*0030*/ 	.byte	0x04, 0x2f
        /*0032*/ 	.short	(.L_9 - .L_8)
	.align		4
.L_8:
        /*0034*/ 	.word	index@(_Z27nppiDilate3x3_8u_C1R_kernelPKhiPhiii)
        /*0038*/ 	.word	0x0000001a


	//----- nvinfo : EIATTR_FRAME_SIZE
	.align		4
.L_9:
        /*003c*/ 	.byte	0x04, 0x11
        /*003e*/ 	.short	(.L_11 - .L_10)
	.align		4
.L_10:
        /*0040*/ 	.word	index@(_Z27nppiDilate3x3_8u_C1R_kernelPKhiPhiii)
        /*0044*/ 	.word	0x00000000


	//----- nvinfo : EIATTR_REGCOUNT
	.align		4
.L_11:
        /*0048*/ 	.byte	0x04, 0x2f
        /*004a*/ 	.short	(.L_13 - .L_12)
	.align		4
.L_12:
        /*004c*/ 	.word	index@(_Z28nppiDilate3x3_32f_C1R_kernelPKfiPfiii)
        /*0050*/ 	.word	0x0000001a


	//----- nvinfo : EIATTR_FRAME_SIZE
	.align		4
.L_13:
        /*0054*/ 	.byte	0x04, 0x11
        /*0056*/ 	.short	(.L_15 - .L_14)
	.align		4
.L_14:
        /*0058*/ 	.word	index@(_Z28nppiDilate3x3_32f_C1R_kernelPKfiPfiii)
        /*005c*/ 	.word	0x00000000


	//----- nvinfo : EIATTR_MIN_STACK_SIZE
	.align		4
.L_15:
        /*0060*/ 	.byte	0x04, 0x12
        /*0062*/ 	.short	(.L_17 - .L_16)
	.align		4
.L_16:
        /*0064*/ 	.word	index@(_Z28nppiDilate3x3_32f_C1R_kernelPKfiPfiii)
        /*0068*/ 	.word	0x00000000


	//----- nvinfo : EIATTR_MIN_STACK_SIZE
	.align		4
.L_17:
        /*006c*/ 	.byte	0x04, 0x12
        /*006e*/ 	.short	(.L_19 - .L_18)
	.align		4
.L_18:
        /*0070*/ 	.word	index@(_Z27nppiDilate3x3_8u_C1R_kernelPKhiPhiii)
        /*0074*/ 	.word	0x00000000


	//----- nvinfo : EIATTR_MIN_STACK_SIZE
	.align		4
.L_19:
        /*0078*/ 	.byte	0x04, 0x12
        /*007a*/ 	.short	(.L_21 - .L_20)
	.align		4
.L_20:
        /*007c*/ 	.word	index@(_Z27nppiErode3x3_32f_C1R_kernelPKfiPfiii)
        /*0080*/ 	.word	0x00000000


	//----- nvinfo : EIATTR_MIN_STACK_SIZE
	.align		4
.L_21:
        /*0084*/ 	.byte	0x04, 0x12
        /*0086*/ 	.short	(.L_23 - .L_22)
	.align		4
.L_22:
        /*0088*/ 	.word	index@(_Z26nppiErode3x3_8u_C1R_kernelPKhiPhiii)
        /*008c*/ 	.word	0x00000000
.L_23:


//--------------------- .nv.compat                --------------------------
	.section	.nv.compat,"",@"SHT_CUDA_COMPAT_INFO"
	.align	4
        /*0000*/ 	.byte	0x02, 0x09, 0x00, 0x00, 0x02, 0x02, 0x01, 0x00, 0x02, 0x05, 0x05, 0x00, 0x03, 0x07, 0x01, 0x01
        /*0010*/ 	.byte	0x02, 0x03, 0x00, 0x00, 0x02, 0x06, 0x01, 0x00, 0x04, 0x0b, 0x08, 0x00, 0x09, 0x00, 0x00, 0x00
        /*0020*/ 	.byte	0x00, 0x00, 0x00, 0x00


//--------------------- .nv.info._Z28nppiDilate3x3_32f_C1R_kernelPKfiPfiii --------------------------
	.section	.nv.info._Z28nppiDilate3x3_32f_C1R_kernelPKfiPfiii,"",@"SHT_CUDA_INFO"
	.sectionflags	@""
	.align	4


	//----- nvinfo : EIATTR_CUDA_API_VERSION
	.align		4
        /*0000*/ 	.byte	0x04, 0x37
        /*0002*/ 	.short	(.L_25 - .L_24)
.L_24:
        /*0004*/ 	.word	0x00000082


	//----- nvinfo : EIATTR_KPARAM_INFO
	.align		4
.L_25:
        /*0008*/ 	.byte	0x04, 0x17
        /*000a*/ 	.short	(.L_27 - .L_26)
.L_26:
        /*000c*/ 	.word	0x00000000
        /*0010*/ 	.short	0x0005
        /*0012*/ 	.short	0x0020
        /*0014*/ 	.byte	0x00, 0xf0, 0x11, 0x00


	//----- nvinfo : EIATTR_KPARAM_INFO
	.align		4
.L_27:
        /*0018*/ 	.byte	0x04, 0x17
        /*001a*/ 	.short	(.L_29 - .L_28)
.L_28:
        /*001c*/ 	.word	0x00000000
        /*0020*/ 	.short	0x0004
        /*0022*/ 	.short	0x001c
        /*0024*/ 	.byte	0x00, 0xf0, 0x11, 0x00


	//----- nvinfo : EIATTR_KPARAM_INFO
	.align		4
.L_29:
        /*0028*/ 	.byte	0x04, 0x17
        /*002a*/ 	.short	(.L_31 - .L_30)
.L_30:
        /*002c*/ 	.word	0x00000000
        /*0030*/ 	.short	0x0003
        /*0032*/ 	.short	0x0018
        /*0034*/ 	.byte	0x00, 0xf0, 0x11, 0x00


	//----- nvinfo : EIATTR_KPARAM_INFO
	.align		4
.L_31:
        /*0038*/ 	.byte	0x04, 0x17
        /*003a*/ 	.short	(.L_33 - .L_32)
.L_32:
        /*003c*/ 	.word	0x00000000
        /*0040*/ 	.short	0x0002
        /*0042*/ 	.short	0x0010
        /*0044*/ 	.byte	0x00, 0xf5, 0x21, 0x00


	//----- nvinfo : EIATTR_KPARAM_INFO
	.align		4
.L_33:
        /*0048*/ 	.byte	0x04, 0x17
        /*004a*/ 	.short	(.L_35 - .L_34)
.L_34:
        /*004c*/ 	.word	0x00000000
        /*0050*/ 	.short	0x0001
        /*0052*/ 	.short	0x0008
        /*0054*/ 	.byte	0x00, 0xf0, 0x11, 0x00


	//----- nvinfo : EIATTR_KPARAM_INFO
	.align		4
.L_35:
        /*0058*/ 	.byte	0x04, 0x17
        /*005a*/ 	.short	(.L_37 - .L_36)
.L_36:
        /*005c*/ 	.word	0x00000000
        /*0060*/ 	.short	0x0000
        /*0062*/ 	.short	0x0000
        /*0064*/ 	.byte	0x00, 0xf5, 0x21, 0x00


	//----- nvinfo : EIATTR_SPARSE_MMA_MASK
	.align		4
.L_37:
        /*0068*/ 	.byte	0x03, 0x50
        /*006a*/ 	.short	0x0000


	//----- nvinfo : EIATTR_MAXREG_COUNT
	.align		4
        /*006c*/ 	.byte	0x03, 0x1b
        /*006e*/ 	.short	0x00ff


	//----- nvinfo : EIATTR_MERCURY_ISA_VERSION
	.align		4
        /*0070*/ 	.byte	0x03, 0x5f
        /*0072*/ 	.short	0x0101


	//----- nvinfo : EIATTR_VRC_CTA_INIT_COUNT
	.align		4
        /*0074*/ 	.byte	0x02, 0x4a
	.zero		1
	.zero		1


	//----- nvinfo : EIATTR_EXIT_INSTR_OFFSETS
	.align		4
        /*0078*/ 	.byte	0x04, 0x1c
        /*007a*/ 	.short	(.L_39 - .L_38)


	//   ....[0]....
.L_38:
        /*007c*/ 	.word	0x000000d0


	//   ....[1]....
        /*0080*/ 	.word	0x000004e0


	//----- nvinfo : EIATTR_CBANK_PARAM_SIZE
	.align		4
.L_39:
        /*0084*/ 	.byte	0x03, 0x19
        /*0086*/ 	.short	0x0024


	//----- nvinfo : EIATTR_PARAM_CBANK
	.align		4
        /*0088*/ 	.byte	0x04, 0x0a
        /*008a*/ 	.short	(.L_41 - .L_40)
	.align		4
.L_40:
        /*008c*/ 	.word	index@(.nv.constant0._Z28nppiDilate3x3_32f_C1R_kernelPKfiPfiii)
        /*0090*/ 	.short	0x0380
        /*0092*/ 	.short	0x0024


	//----- nvinfo : EIATTR_SW_WAR
	.align		4
.L_41:
        /*0094*/ 	.byte	0x04, 0x36
        /*0096*/ 	.short	(.L_43 - .L_42)
.L_42:
        /*0098*/ 	.word	0x00000008
.L_43:


//--------------------- .nv.info._Z27nppiDilate3x3_8u_C1R_kernelPKhiPhiii --------------------------
	.section	.nv.info._Z27nppiDilate3x3_8u_C1R_kernelPKhiPhiii,"",@"SHT_CUDA_INFO"
	.sectionflags	@""
	.align	4


	//----- nvinfo : EIATTR_CUDA_API_VERSION
	.align		4
        /*0000*/ 	.byte	0x04, 0x37
        /*0002*/ 	.short	(.L_45 - .L_44)
.L_44:
        /*0004*/ 	.word	0x00000082


	//----- nvinfo : EIATTR_KPARAM_INFO
	.align		4
.L_45:
        /*0008*/ 	.byte	0x04, 0x17
        /*000a*/ 	.short	(.L_47 - .L_46)
.L_46:
        /*000c*/ 	.word	0x00000000
        /*0010*/ 	.short	0x0005
        /*0012*/ 	.short	0x0020
        /*0014*/ 	.byte	0x00, 0xf0, 0x11, 0x00


	//----- nvinfo : EIATTR_KPARAM_INFO
	.align		4
.L_47:
        /*0018*/ 	.byte	0x04, 0x17
        /*001a*/ 	.short	(.L_49 - .L_48)
.L_48:
        /*001c*/ 	.word	0x00000000
        /*0020*/ 	.short	0x0004
        /*0022*/ 	.short	0x001c
        /*0024*/ 	.byte	0x00, 0xf0, 0x11, 0x00


	//----- nvinfo : EIATTR_KPARAM_INFO
	.align		4
.L_49:
        /*0028*/ 	.byte	0x04, 0x17
        /*002a*/ 	.short	(.L_51 - .L_50)
.L_50:
        /*002c*/ 	.word	0x00000000
        /*0030*/ 	.short	0x0003
        /*0032*/ 	.short	0x0018
        /*0034*/ 	.byte	0x00, 0xf0, 0x11, 0x00


	//----- nvinfo : EIATTR_KPARAM_INFO
	.align		4
.L_51:
        /*0038*/ 	.byte	0x04, 0x17
        /*003a*/ 	.short	(.L_53 - .L_52)
.L_52:
        /*003c*/ 	.word	0x00000000
        /*0040*/ 	.short	0x0002
        /*0042*/ 	.short	0x0010
        /*0044*/ 	.byte	0x00, 0xf5, 0x21, 0x00


	//----- nvinfo : EIATTR_KPARAM_INFO
	.align		4
.L_53:
        /*0048*/ 	.byte	0x04, 0x17
        /*004a*/ 	.short	(.L_55 - .L_54)
.L_54:
        /*004c*/ 	.word	0x00000000
        /*0050*/ 	.short	0x0001
        /*0052*/ 	.short	0x0008
        /*0054*/ 	.byte	0x00, 0xf0, 0x11, 0x00


	//----- nvinfo : EIATTR_KPARAM_INFO
	.align		4
.L_55:
        /*0058*/ 	.byte	0x04, 0x17
        /*005a*/ 	.short	(.L_57 - .L_56)
.L_56:
        /*005c*/ 	.word	0x00000000
        /*0060*/ 	.short	0x0000
        /*0062*/ 	.short	0x0000
        /*0064*/ 	.byte	0x00, 0xf5, 0x21, 0x00


	//----- nvinfo : EIATTR_SPARSE_MMA_MASK
	.align		4
.L_57:
        /*0068*/ 	.byte	0x03, 0x50
        /*006a*/ 	.short	0x0000


	//----- nvinfo : EIATTR_MAXREG_COUNT
	.align		4
        /*006c*/ 	.byte	0x03, 0x1b
        /*006e*/ 	.short	0x00ff


	//----- nvinfo : EIATTR_MERCURY_ISA_VERSION
	.align		4
        /*0070*/ 	.byte	0x03, 0x5f
        /*0072*/ 	.short	0x0101


	//----- nvinfo : EIATTR_VRC_CTA_INIT_COUNT
	.align		4
        /*0074*/ 	.byte	0x02, 0x4a
	.zero		1
	.zero		1


	//----- nvinfo : EIATTR_EXIT_INSTR_OFFSETS
	.align		4
        /*0078*/ 	.byte	0x04, 0x1c
        /*007a*/ 	.short	(.L_59 - .L_58)


	//   ....[0]....
.L_58:
        /*007c*/ 	.word	0x000000d0


	//   ....[1]....
        /*0080*/ 	.word	0x00000480


	//----- nvinfo : EIATTR_CBANK_PARAM_SIZE
	.align		4
.L_59:
        /*0084*/ 	.byte	0x03, 0x19
        /*0086*/ 	.short	0x0024


	//----- nvinfo : EIATTR_PARAM_CBANK
	.align		4
        /*0088*/ 	.byte	0x04, 0x0a
        /*008a*/ 	.short	(.L_61 - .L_60)
	.align		4
.L_60:
        /*008c*/ 	.word	index@(.nv.constant0._Z27nppiDilate3x3_8u_C1R_kernelPKhiPhiii)
        /*0090*/ 	.short	0x0380
        /*0092*/ 	.short	0x0024


	//----- nvinfo : EIATTR_SW_WAR
	.align		4
.L_61:
        /*0094*/ 	.byte	0x04, 0x36
        /*0096*/ 	.short	(.L_63 - .L_62)
.L_62:
        /*0098*/ 	.word	0x00000008
.L_63:


//--------------------- .nv.info._Z27nppiErode3x3_32f_C1R_kernelPKfiPfiii --------------------------
	.section	.nv.info._Z27nppiErode3x3_32f_C1R_kernelPKfiPfiii,"",@"SHT_CUDA_INFO"
	.sectionflags	@""
	.align	4


	//----- nvinfo : EIATTR_CUDA_API_VERSION
	.align		4
        /*0000*/ 	.byte	0x04, 0x37
        /*0002*/ 	.short	(.L_65 - .L_64)
.L_64:
        /*0004*/ 	.word	0x00000082


	//----- nvinfo : EIATTR_KPARAM_INFO
	.align		4
.L_65:
        /*0008*/ 	.byte	0x04, 0x17
        /*000a*/ 	.short	(.L_67 - .L_66)
.L_66:
        /*000c*/ 	.word	0x00000000
        /*0010*/ 	.short	0x0005
        /*0012*/ 	.short	0x0020
        /*0014*/ 	.byte	0x00, 0xf0, 0x11, 0x00


	//----- nvinfo : EIATTR_KPARAM_INFO
	.align		4
.L_67:
        /*0018*/ 	.byte	0x04, 0x17
        /*001a*/ 	.short	(.L_69 - .L_68)
.L_68:
        /*001c*/ 	.word	0x00000000
        /*0020*/ 	.short	0x0004
        /*0022*/ 	.short	0x001c
        /*0024*/ 	.byte	0x00, 0xf0, 0x11, 0x00


	//----- nvinfo : EIATTR_KPARAM_INFO
	.align		4
.L_69:
        /*0028*/ 	.byte	0x04, 0x17
        /*002a*/ 	.short	(.L_71 - .L_70)
.L_70:
        /*002c*/ 	.word	0x00000000
        /*0030*/ 	.short	0x0003
        /*0032*/ 	.short	0x0018
        /*0034*/ 	.byte	0x00, 0xf0, 0x11, 0x00


	//----- nvinfo : EIATTR_KPARAM_INFO
	.align		4
.L_71:
        /*0038*/ 	.byte	0x04, 0x17
        /*003a*/ 	.short	(.L_73 - .L_72)
.L_72:
        /*003c*/ 	.word	0x00000000
        /*0040*/ 	.short	0x0002
        /*0042*/ 	.short	0x0010
        /*0044*/ 	.byte	0x00, 0xf5, 0x21, 0x00


	//----- nvinfo : EIATTR_KPARAM_INFO
	.align		4
.L_73:
        /*0048*/ 	.byte	0x04, 0x17
        /*004a*/ 	.short	(.L_75 - .L_74)
.L_74:
        /*004c*/ 	.word	0x00000000
        /*0050*/ 	.short	0x0001
        /*0052*/ 	.short	0x0008
        /*0054*/ 	.byte	0x00, 0xf0, 0x11, 0x00


	//----- nvinfo : EIATTR_KPARAM_INFO
	.align		4
.L_75:
        /*0058*/ 	.byte	0x04, 0x17
        /*005a*/ 	.short	(.L_77 - .L_76)
.L_76:
        /*005c*/ 	.word	0x00000000
        /*0060*/ 	.short	0x0000
        /*0062*/ 	.short	0x0000
        /*0064*/ 	.byte	0x00, 0xf5, 0x21, 0x00


	//----- nvinfo : EIATTR_SPARSE_MMA_MASK
	.align		4
.L_77:
        /*0068*/ 	.byte	0x03, 0x50
        /*006a*/ 	.short	0x0000


	//----- nvinfo : EIATTR_MAXREG_COUNT
	.align		4
        /*006c*/ 	.byte	0x03, 0x1b
        /*006e*/ 	.short	0x00ff


	//----- nvinfo : EIATTR_MERCURY_ISA_VERSION
	.align		4
        /*0070*/ 	.byte	0x03, 0x5f
        /*0072*/ 	.short	0x0101


	//----- nvinfo : EIATTR_VRC_CTA_INIT_COUNT
	.align		4
        /*0074*/ 	.byte	0x02, 0x4a
	.zero		1
	.zero		1


	//----- nvinfo : EIATTR_EXIT_INSTR_OFFSETS
	.align		4
        /*0078*/ 	.byte	0x04, 0x1c
        /*007a*/ 	.short	(.L_79 - .L_78)


	//   ....[0]....
.L_78:
        /*007c*/ 	.word	0x000000d0


	//   ....[1]....
        /*0080*/ 	.word	0x000004e0


	//----- nvinfo : EIATTR_CBANK_PARAM_SIZE
	.align		4
.L_79:
        /*0084*/ 	.byte	0x03, 0x19
        /*0086*/ 	.short	0x0024


	//----- nvinfo : EIATTR_PARAM_CBANK
	.align		4
        /*0088*/ 	.byte	0x04, 0x0a
        /*008a*/ 	.short	(.L_81 - .L_80)
	.align		4
.L_80:
        /*008c*/ 	.word	index@(.nv.constant0._Z27nppiErode3x3_32f_C1R_kernelPKfiPfiii)
        /*0090*/ 	.short	0x0380
        /*0092*/ 	.short	0x0024


	//----- nvinfo : EIATTR_SW_WAR
	.align		4
.L_81:
        /*0094*/ 	.byte	0x04, 0x36
        /*0096*/ 	.short	(.L_83 - .L_82)
.L_82:
        /*0098*/ 	.word	0x00000008
.L_83:


//--------------------- .nv.info._Z26nppiErode3x3_8u_C1R_kernelPKhiPhiii --------------------------
	.section	.nv.info._Z26nppiErode3x3_8u_C1R_kernelPKhiPhiii,"",@"SHT_CUDA_INFO"
	.sectionflags	@""
	.align	4


	//----- nvinfo : EIATTR_CUDA_API_VERSION
	.align		4
        /*0000*/ 	.byte	0x04, 0x37
        /*0002*/ 	.short	(.L_85 - .L_84)
.L_84:
        /*0004*/ 	.word	0x00000082


	//----- nvinfo : EIATTR_KPARAM_INFO
	.align		4
.L_85:
        /*0008*/ 	.byte	0x04, 0x17
        /*000a*/ 	.short	(.L_87 - .L_86)
.L_86:
        /*000c*/ 	.word	0x00000000
        /*0010*/ 	.short	0x0005
        /*0012*/ 	.short	0x0020
        /*0014*/ 	.byte	0x00, 0xf0, 0x11, 0x00


	//----- nvinfo : EIATTR_KPARAM_INFO
	.align		4
.L_87:
        /*0018*/ 	.byte	0x04, 0x17
        /*001a*/ 	.short	(.L_89 - .L_88)
.L_88:
        /*001c*/ 	.word	0x00000000
        /*0020*/ 	.short	0x0004
        /*0022*/ 	.short	0x001c
        /*0024*/ 	.byte	0x00, 0xf0, 0x11, 0x00


	//----- nvinfo : EIATTR_KPARAM_INFO
	.align		4
.L_89:
        /*0028*/ 	.byte	0x04, 0x17
        /*002a*/ 	.short	(.L_91 - .L_90)
.L_90:
        /*002c*/ 	.word	0x00000000
        /*0030*/ 	.short	0x0003
        /*0032*/ 	.short	0x0018
        /*0034*/ 	.byte	0x00, 0xf0, 0x11, 0x00


	//----- nvinfo : EIATTR_KPARAM_INFO
	.align		4
.L_91:
        /*0038*/ 	.byte	0x04, 0x17
        /*003a*/ 	.short	(.L_93 - .L_92)
.L_92:
        /*003c*/ 	.word	0x00000000
        /*0040*/ 	.short	0x0002
        /*0042*/ 	.short	0x0010
        /*0044*/ 	.byte	0x00, 0xf5, 0x21, 0x00


	//----- nvinfo : EIATTR_KPARAM_INFO
	.align		4
.L_93:
        /*0048*/ 	.byte	0x04, 0x17
        /*004a*/ 	.short	(.L_95 - .L_94)
.L_94:
        /*004c*/ 	.word	0x00000000
        /*0050*/ 	.short	0x0001
        /*0052*/ 	.short	0x0008
        /*0054*/ 	.byte	0x00, 0xf0, 0x11, 0x00


	//----- nvinfo : EIATTR_KPARAM_INFO
	.align		4
.L_95:
        /*0058*/ 	.byte	0x04, 0x17
        /*005a*/ 	.short	(.L_97 - .L_96)
.L_96:
        /*005c*/ 	.word	0x00000000
        /*0060*/ 	.short	0x0000
        /*0062*/ 	.short	0x0000
        /*0064*/ 	.byte	0x00, 0xf5, 0x21, 0x00


	//----- nvinfo : EIATTR_SPARSE_MMA_MASK
	.align		4
.L_97:
        /*0068*/ 	.byte	0x03, 0x50
        /*006a*/ 	.short	0x0000


	//----- nvinfo : EIATTR_MAXREG_COUNT
	.align		4
        /*006c*/ 	.byte	0x03, 0x1b
        /*006e*/ 	.short	0x00ff


	//----- nvinfo : EIATTR_MERCURY_ISA_VERSION
	.align		4
        /*0070*/ 	.byte	0x03, 0x5f
        /*0072*/ 	.short	0x0101


	//----- nvinfo : EIATTR_VRC_CTA_INIT_COUNT
	.align		4
        /*0074*/ 	.byte	0x02, 0x4a
	.zero		1
	.zero		1


	//----- nvinfo : EIATTR_EXIT_INSTR_OFFSETS
	.align		4
        /*0078*/ 	.byte	0x04, 0x1c
        /*007a*/ 	.short	(.L_99 - .L_98)


	//   ....[0]....
.L_98:
        /*007c*/ 	.word	0x000000d0


	//   ....[1]....
        /*0080*/ 	.word	0x00000480


	//----- nvinfo : EIATTR_CBANK_PARAM_SIZE
	.align		4
.L_99:
        /*0084*/ 	.byte	0x03, 0x19
        /*0086*/ 	.short	0x0024


	//----- nvinfo : EIATTR_PARAM_CBANK
	.align		4
        /*0088*/ 	.byte	0x04, 0x0a
        /*008a*/ 	.short	(.L_101 - .L_100)
	.align		4
.L_100:
        /*008c*/ 	.word	index@(.nv.constant0._Z26nppiErode3x3_8u_C1R_kernelPKhiPhiii)
        /*0090*/ 	.short	0x0380
        /*0092*/ 	.short	0x0024


	//----- nvinfo : EIATTR_SW_WAR
	.align		4
.L_101:
        /*0094*/ 	.byte	0x04, 0x36
        /*0096*/ 	.short	(.L_103 - .L_102)
.L_102:
        /*0098*/ 	.word	0x00000008
.L_103:


//--------------------- .nv.callgraph             --------------------------
	.section	.nv.callgraph,"",@"SHT_CUDA_CALLGRAPH"
	.align	4
	.sectionentsize	8
	.align		4
        /*0000*/ 	.word	0x00000000
	.align		4
        /*0004*/ 	.word	0xffffffff
	.align		4
        /*0008*/ 	.word	0x00000000
	.align		4
        /*000c*/ 	.word	0xfffffffe
	.align		4
        /*0010*/ 	.word	0x00000000
	.align		4
        /*0014*/ 	.word	0xfffffffd
	.align		4
        /*0018*/ 	.word	0x00000000
	.align		4
        /*001c*/ 	.word	0xfffffffc


//--------------------- .text._Z28nppiDilate3x3_32f_C1R_kernelPKfiPfiii --------------------------
	.section	.text._Z28nppiDilate3x3_32f_C1R_kernelPKfiPfiii,"ax",@progbits
	.align	128
        .global         _Z28nppiDilate3x3_32f_C1R_kernelPKfiPfiii
        .type           _Z28nppiDilate3x3_32f_C1R_kernelPKfiPfiii,@function
        .size           _Z28nppiDilate3x3_32f_C1R_kernelPKfiPfiii,(.L_x_4 - _Z28nppiDilate3x3_32f_C1R_kernelPKfiPfiii)
        .other          _Z28nppiDilate3x3_32f_C1R_kernelPKfiPfiii,@"STO_CUDA_ENTRY STV_DEFAULT"
_Z28nppiDilate3x3_32f_C1R_kernelPKfiPfiii:
.text._Z28nppiDilate3x3_32f_C1R_kernelPKfiPfiii:
[----:B------:R-:W-:Y:S01]  /*0000*/  LDC R1, c[0x0][0x37c] ;  /* 0x0000df00ff017b82 */ /* 0x000fe20000000800 */
[----:B------:R-:W0:Y:S07]  /*0010*/  S2R R5, SR_TID.Y ;  /* 0x0000000000057919 */ /* 0x000e2e0000002200 */
[----:B------:R-:W1:Y:S01]  /*0020*/  LDC R0, c[0x0][0x360] ;  /* 0x0000d800ff007b82 */ /* 0x000e620000000800 */
[----:B------:R-:W1:Y:S07]  /*0030*/  S2R R3, SR_TID.X ;  /* 0x0000000000037919 */ /* 0x000e6e0000002100 */
[----:B------:R-:W0:Y:S08]  /*0040*/  S2UR UR5, SR_CTAID.Y ;  /* 0x00000000000579c3 */ /* 0x000e300000002600 */
[----:B------:R-:W0:Y:S08]  /*0050*/  LDC R4, c[0x0][0x364] ;  /* 0x0000d900ff047b82 */ /* 0x000e300000000800 */
[----:B------:R-:W1:Y:S08]  /*0060*/  S2UR UR4, SR_CTAID.X ;  /* 0x00000000000479c3 */ /* 0x000e700000002500 */
[----:B------:R-:W2:Y:S08]  /*0070*/  LDC R13, c[0x0][0x3a0] ;  /* 0x0000e800ff0d7b82 */ /* 0x000eb00000000800 */
[----:B------:R-:W3:Y:S01]  /*0080*/  LDC R9, c[0x0][0x39c] ;  /* 0x0000e700ff097b82 */ /* 0x000ee20000000800 */
[----:B0-----:R-:W-:-:S02]  /*0090*/  IMAD R4, R4, UR5, R5 ;  /* 0x0000000504047c24 */ /* 0x001fc4000f8e0205 */
[----:B-1----:R-:W-:-:S03]  /*00a0*/  IMAD R0, R0, UR4, R3 ;  /* 0x0000000400007c24 */ /* 0x002fc6000f8e0203 */
[----:B--2---:R-:W-:-:S04]  /*00b0*/  ISETP.GE.AND P0, PT, R4, R13, PT ;  /* 0x0000000d0400720c */ /* 0x004fc80003f06270 */
[----:B---3--:R-:W-:-:S13]  /*00c0*/  ISETP.GE.OR P0, PT, R0, R9, P0 ;  /* 0x000000090000720c */ /* 0x008fda0000706670 */
[----:B------:R-:W-:Y:S05]  /*00d0*/  @P0 EXIT ;  /* 0x000000000000094d */ /* 0x000fea0003800000 */
[----:B------:R-:W0:Y:S01]  /*00e0*/  LDCU UR6, c[0x0][0x388] ;  /* 0x00007100ff0677ac */ /* 0x000e220008000800 */
[----:B------:R-:W-:Y:S01]  /*00f0*/  VIMNMX.U32 R2, PT, PT, R4, 0x1, !PT ;  /* 0x0000000104027848 */ /* 0x000fe20007fe0000 */
[----:B------:R-:W-:Y:S01]  /*0100*/  VIADD R9, R9, 0xffffffff ;  /* 0xffffffff09097836 */ /* 0x000fe20000000000 */
[----:B------:R-:W-:Y:S01]  /*0110*/  VIMNMX R11, PT, PT, R0, 0x1, !PT ;  /* 0x00000001000b7848 */ /* 0x000fe20007fe0100 */
[----:B------:R-:W1:Y:S01]  /*0120*/  LDCU.64 UR8, c[0x0][0x380] ;  /* 0x00007000ff0877ac */ /* 0x000e620008000a00 */
[----:B------:R-:W-:Y:S02]  /*0130*/  VIADD R13, R13, 0xffffffff ;  /* 0xffffffff0d0d7836 */ /* 0x000fe40000000000 */
[----:B------:R-:W-:Y:S01]  /*0140*/  VIADD R2, R2, 0xffffffff ;  /* 0xffffffff02027836 */ /* 0x000fe20000000000 */
[----:B------:R-:W2:Y:S01]  /*0150*/  LDCU.64 UR4, c[0x0][0x358] ;  /* 0x00006b00ff0477ac */ /* 0x000ea20008000a00 */
[----:B------:R-:W-:Y:S01]  /*0160*/  VIADD R11, R11, 0xffffffff ;  /* 0xffffffff0b0b7836 */ /* 0x000fe20000000000 */
[----:B------:R-:W-:Y:S01]  /*0170*/  VIMNMX.RELU R5, PT, PT, R0, R9, PT ;  /* 0x0000000900057248 */ /* 0x000fe20003fe1100 */
[----:B0-----:R-:W-:-:S05]  /*0180*/  IMAD R2, R2, UR6, RZ ;  /* 0x0000000602027c24 */ /* 0x001fca000f8e02ff */
[----:B-1----:R-:W-:-:S04]  /*0190*/  IADD3 R6, P0, PT, R2, UR8, RZ ;  /* 0x0000000802067c10 */ /* 0x002fc8000ff1e0ff */
[----:B------:R-:W-:Y:S02]  /*01a0*/  LEA.HI.X.SX32 R7, R2, UR9, 0x1, P0 ;  /* 0x0000000902077c11 */ /* 0x000fe400080f0eff */
[----:B------:R-:W-:Y:S01]  /*01b0*/  VIMNMX.U32 R2, PT, PT, R4, R13, PT ;  /* 0x0000000d04027248 */ /* 0x000fe20003fe0000 */
[----:B------:R-:W-:Y:S01]  /*01c0*/  IMAD.WIDE.U32 R14, R11, 0x4, R6 ;  /* 0x000000040b0e7825 */ /* 0x000fe200078e0006 */
[----:B------:R-:W-:-:S03]  /*01d0*/  VIADDMNMX.RELU R9, R0, 0x1, R9, PT ;  /* 0x0000000100097846 */ /* 0x000fc60003801109 */
[--C-:B------:R-:W-:Y:S01]  /*01e0*/  IMAD.WIDE.U32 R16, R5, 0x4, R6.reuse ;  /* 0x0000000405107825 */ /* 0x100fe200078e0006 */
[----:B--2---:R-:W2:Y:S03]  /*01f0*/  LDG.E R8, desc[UR4][R14.64] ;  /* 0x000000040e087981 */ /* 0x004ea6000c1e1900 */
[----:B------:R-:W-:Y:S01]  /*0200*/  IMAD R3, R2, UR6, RZ ;  /* 0x0000000602037c24 */ /* 0x000fe2000f8e02ff */
[----:B------:R0:W3:Y:S01]  /*0210*/  LDG.E R10, desc[UR4][R16.64] ;  /* 0x00000004100a7981 */ /* 0x0000e2000c1e1900 */
[----:B------:R-:W-:-:S03]  /*0220*/  IMAD.WIDE.U32 R18, R9, 0x4, R6 ;  /* 0x0000000409127825 */ /* 0x000fc600078e0006 */
[C---:B------:R-:W-:Y:S02]  /*0230*/  IADD3 R2, P0, PT, R3.reuse, UR8, RZ ;  /* 0x0000000803027c10 */ /* 0x040fe4000ff1e0ff */
[----:B------:R1:W4:Y:S02]  /*0240*/  LDG.E R12, desc[UR4][R18.64] ;  /* 0x00000004120c7981 */ /* 0x000324000c1e1900 */
[----:B------:R-:W-:-:S03]  /*0250*/  LEA.HI.X.SX32 R3, R3, UR9, 0x1, P0 ;  /* 0x0000000903037c11 */ /* 0x000fc600080f0eff */
[----:B------:R-:W-:Y:S01]  /*0260*/  IMAD.WIDE.U32 R20, R11, 0x4, R2 ;  /* 0x000000040b147825 */ /* 0x000fe200078e0002 */
[----:B------:R-:W-:-:S04]  /*0270*/  VIADDMNMX.U32 R6, R4, 0x1, R13, PT ;  /* 0x0000000104067846 */ /* 0x000fc8000380000d */
[----:B------:R-:W5:Y:S01]  /*0280*/  LDG.E R13, desc[UR4][R20.64] ;  /* 0x00000004140d7981 */ /* 0x000f62000c1e1900 */
[----:B------:R-:W-:-:S04]  /*0290*/  IMAD.WIDE.U32 R22, R5, 0x4, R2 ;  /* 0x0000000405167825 */ /* 0x000fc800078e0002 */
[----:B------:R-:W-:Y:S01]  /*02a0*/  IMAD R7, R6, UR6, RZ ;  /* 0x0000000606077c24 */ /* 0x000fe2000f8e02ff */
[----:B------:R-:W5:Y:S01]  /*02b0*/  LDG.E R14, desc[UR4][R22.64] ;  /* 0x00000004160e7981 */ /* 0x000f62000c1e1900 */
[----:B------:R-:W-:Y:S01]  /*02c0*/  IMAD.WIDE.U32 R2, R9, 0x4, R2 ;  /* 0x0000000409027825 */ /* 0x000fe200078e0002 */
[----:B------:R-:W1:Y:S02]  /*02d0*/  LDCU UR6, c[0x0][0x398] ;  /* 0x00007300ff0677ac */ /* 0x000e640008000800 */
[----:B------:R-:W-:-:S03]  /*02e0*/  IADD3 R6, P0, PT, R7, UR8, RZ ;  /* 0x0000000807067c10 */ /* 0x000fc6000ff1e0ff */
[----:B------:R-:W5:Y:S01]  /*02f0*/  LDG.E R2, desc[UR4][R2.64] ;  /* 0x0000000402027981 */ /* 0x000f62000c1e1900 */
[----:B------:R-:W-:Y:S01]  /*0300*/  LEA.HI.X.SX32 R7, R7, UR9, 0x1, P0 ;  /* 0x0000000907077c11 */ /* 0x000fe200080f0eff */
[----:B------:R-:W5:Y:S02]  /*0310*/  LDCU.64 UR8, c[0x0][0x390] ;  /* 0x00007200ff0877ac */ /* 0x000f640008000a00 */
[----:B0-----:R-:W-:-:S04]  /*0320*/  IMAD.WIDE.U32 R16, R11, 0x4, R6 ;  /* 0x000000040b107825 */ /* 0x001fc800078e0006 */
[--C-:B-1----:R-:W-:Y:S02]  /*0330*/  IMAD.WIDE.U32 R18, R5, 0x4, R6.reuse ;  /* 0x0000000405127825 */ /* 0x102fe400078e0006 */
[----:B------:R-:W5:Y:S02]  /*0340*/  LDG.E R17, desc[UR4][R16.64] ;  /* 0x0000000410117981 */ /* 0x000f64000c1e1900 */
[----:B------:R-:W-:Y:S02]  /*0350*/  IMAD.WIDE.U32 R6, R9, 0x4, R6 ;  /* 0x0000000409067825 */ /* 0x000fe400078e0006 */
[----:B------:R-:W5:Y:S04]  /*0360*/  LDG.E R18, desc[UR4][R18.64] ;  /* 0x0000000412127981 */ /* 0x000f68000c1e1900 */
[----:B------:R-:W5:Y:S01]  /*0370*/  LDG.E R6, desc[UR4][R6.64] ;  /* 0x0000000406067981 */ /* 0x000f62000c1e1900 */
[----:B------:R-:W-:Y:S01]  /*0380*/  IMAD R4, R4, UR6, RZ ;  /* 0x0000000604047c24 */ /* 0x000fe2000f8e02ff */
[----:B--2---:R-:W-:-:S04]  /*0390*/  FMNMX R5, R8, -1.00000000000000000000e+10, !PT ;  /* 0xd01502f908057809 */ /* 0x004fc80007800000 */
[----:B---3--:R-:W-:-:S04]  /*03a0*/  FSETP.GT.AND P0, PT, R10, R5, PT ;  /* 0x000000050a00720b */ /* 0x008fc80003f04000 */
[----:B------:R-:W-:-:S04]  /*03b0*/  FSEL R5, R10, R5, P0 ;  /* 0x000000050a057208 */ /* 0x000fc80000000000 */
[----:B----4-:R-:W-:-:S04]  /*03c0*/  FSETP.GT.AND P0, PT, R12, R5, PT ;  /* 0x000000050c00720b */ /* 0x010fc80003f04000 */
[----:B------:R-:W-:-:S04]  /*03d0*/  FSEL R12, R12, R5, P0 ;  /* 0x000000050c0c7208 */ /* 0x000fc80000000000 */
[----:B-----5:R-:W-:-:S04]  /*03e0*/  FSETP.GT.AND P0, PT, R13, R12, PT ;  /* 0x0000000c0d00720b */ /* 0x020fc80003f04000 */
[----:B------:R-:W-:-:S04]  /*03f0*/  FSEL R13, R13, R12, P0 ;  /* 0x0000000c0d0d7208 */ /* 0x000fc80000000000 */
[----:B------:R-:W-:-:S04]  /*0400*/  FSETP.GT.AND P0, PT, R14, R13, PT ;  /* 0x0000000d0e00720b */ /* 0x000fc80003f04000 */
[----:B------:R-:W-:-:S04]  /*0410*/  FSEL R13, R14, R13, P0 ;  /* 0x0000000d0e0d7208 */ /* 0x000fc80000000000 */
[----:B------:R-:W-:-:S04]  /*0420*/  FSETP.GT.AND P0, PT, R2, R13, PT ;  /* 0x0000000d0200720b */ /* 0x000fc80003f04000 */
[----:B------:R-:W-:-:S04]  /*0430*/  FSEL R2, R2, R13, P0 ;  /* 0x0000000d02027208 */ /* 0x000fc80000000000 */
[----:B------:R-:W-:-:S04]  /*0440*/  FSETP.GT.AND P0, PT, R17, R2, PT ;  /* 0x000000021100720b */ /* 0x000fc80003f04000 */
[----:B------:R-:W-:-:S04]  /*0450*/  FSEL R17, R17, R2, P0 ;  /* 0x0000000211117208 */ /* 0x000fc80000000000 */
[-C--:B------:R-:W-:Y:S02]  /*0460*/  FSETP.GT.AND P0, PT, R18, R17.reuse, PT ;  /* 0x000000111200720b */ /* 0x080fe40003f04000 */
[----:B------:R-:W-:Y:S02]  /*0470*/  IADD3 R2, P1, PT, R4, UR8, RZ ;  /* 0x0000000804027c10 */ /* 0x000fe4000ff3e0ff */
[----:B------:R-:W-:Y:S02]  /*0480*/  FSEL R17, R18, R17, P0 ;  /* 0x0000001112117208 */ /* 0x000fe40000000000 */
[----:B------:R-:W-:Y:S02]  /*0490*/  LEA.HI.X.SX32 R3, R4, UR9, 0x1, P1 ;  /* 0x0000000904037c11 */ /* 0x000fe400088f0eff */
[----:B------:R-:W-:Y:S01]  /*04a0*/  FSETP.GT.AND P0, PT, R6, R17, PT ;  /* 0x000000110600720b */ /* 0x000fe20003f04000 */
[----:B------:R-:W-:-:S03]  /*04b0*/  IMAD.WIDE R2, R0, 0x4, R2 ;  /* 0x0000000400027825 */ /* 0x000fc600078e0202 */
[----:B------:R-:W-:-:S05]  /*04c0*/  FSEL R17, R6, R17, P0 ;  /* 0x0000001106117208 */ /* 0x000fca0000000000 */
[----:B------:R-:W-:Y:S01]  /*04d0*/  STG.E desc[UR4][R2.64], R17 ;  /* 0x0000001102007986 */ /* 0x000fe2000c101904 */
[----:B------:R-:W-:Y:S05]  /*04e0*/  EXIT ;  /* 0x000000000000794d */ /* 0x000fea0003800000 */
.L_x_0:
[----:B------:R-:W-:-:S00]  /*04f0*/  BRA `(.L_x_0) ;  /* 0xfffffffc00fc7947 */ /* 0x000fc0000383ffff */
[----:B------:R-:W-:-:S00]  /*0500*/  NOP ;  /* 0x0000000000007918 */ /* 0x000fc00000000000 */
[----:B------:R-:W-:-:S00]  /*0510*/  NOP ;  /* 0x0000000000007918 */ /* 0x000fc00000000000 */
[----:B------:R-:W-:-:S00]  /*0520*/  NOP ;  /* 0x0000000000007918 */ /* 0x000fc00000000000 */
[----:B------:R-:W-:-:S00]  /*0530*/  NOP ;  /* 0x0000000000007918 */ /* 0x000fc00000000000 */
[----:B------:R-:W-:-:S00]  /*0540*/  NOP ;  /* 0x0000000000007918 */ /* 0x000fc00000000000 */
[----:B------:R-:W-:-:S00]  /*0550*/  NOP ;  /* 0x0000000000007918 */ /* 0x000fc00000000000 */
[----:B------:R-:W-:-:S00]  /*0560*/  NOP ;  /* 0x0000000000007918 */ /* 0x000fc00000000000 */
[----:B------:R-:W-:-:S00]  /*0570*/  NOP ;  /* 0x0000000000007918 */ /* 0x000fc00000000000 */
.L_x_4:


//--------------------- .text._Z27nppiDilate3x3_8u_C1R_kernelPKhiPhiii --------------------------
	.section	.text._Z27nppiDilate3x3_8u_C1R_kernelPKhiPhiii,"ax",@progbits
	.align	128
        .global         _Z27nppiDilate3x3_8u_C1R_kernelPKhiPhiii
        .type           _Z27nppiDilate3x3_8u_C1R_kernelPKhiPhiii,@function
        .size           _Z27nppiDilate3x3_8u_C1R_kernelPKhiPhiii,(.L_x_5 - _Z27nppiDilate3x3_8u_C1R_kernelPKhiPhiii)
        .other          _Z27nppiDilate3x3_8u_C1R_kernelPKhiPhiii,@"STO_CUDA_ENTRY STV_DEFAULT"
_Z27nppiDilate3x3_8u_C1R_kernelPKhiPhiii:
.text._Z27nppiDilate3x3_8u_C1R_kernelPKhiPhiii:
        /* <DEDUP_REMOVED lines=18> */
[----:B------:R-:W1:Y:S02]  /*0120*/  LDCU.64 UR8, c[0x0][0x380] ;  /* 0x00007000ff0877ac */ /* 0x000e640008000a00 */
[----:B------:R-:W-:Y:S01]  /*0130*/  VIADD R6, R2, 0xffffffff ;  /* 0xffffffff02067836 */ /* 0x000fe20000000000 */
[C---:B------:R-:W-:Y:S01]  /*0140*/  VIMNMX.U32 R7, PT, PT, R5.reuse, R0, PT ;  /* 0x0000000005077248 */ /* 0x040fe20003fe0000 */
[----:B------:R-:W-:Y:S01]  /*0150*/  VIADD R2, R8, 0xffffffff ;  /* 0xffffffff08027836 */ /* 0x000fe20000000000 */
[----:B------:R-:W-:Y:S01]  /*0160*/  VIADDMNMX.U32 R0, R5, 0x1, R0, PT ;  /* 0x0000000105007846 */ /* 0x000fe20003800000 */
[----:B------:R-:W-:Y:S01]  /*0170*/  VIADD R4, R4, 0xffffffff ;  /* 0xffffffff04047836 */ /* 0x000fe20000000000 */
[----:B------:R-:W2:Y:S02]  /*0180*/  LDCU.64 UR4, c[0x0][0x358] ;  /* 0x00006b00ff0477ac */ /* 0x000ea40008000a00 */
[----:B------:R-:W-:-:S02]  /*0190*/  VIMNMX.RELU R14, PT, PT, R3, R2, PT ;  /* 0x00000002030e7248 */ /* 0x000fc40003fe1100 */
[----:B------:R-:W-:Y:S01]  /*01a0*/  VIADDMNMX.RELU R2, R3, 0x1, R2, PT ;  /* 0x0000000103027846 */ /* 0x000fe20003801102 */
[----:B0-----:R-:W-:Y:S02]  /*01b0*/  IMAD R21, R6, UR6, RZ ;  /* 0x0000000606157c24 */ /* 0x001fe4000f8e02ff */
[----:B------:R-:W-:Y:S02]  /*01c0*/  IMAD R13, R0, UR6, RZ ;  /* 0x00000006000d7c24 */ /* 0x000fe4000f8e02ff */
[----:B------:R-:W-:Y:S01]  /*01d0*/  IMAD R7, R7, UR6, RZ ;  /* 0x0000000607077c24 */ /* 0x000fe2000f8e02ff */
[--C-:B------:R-:W-:Y:S01]  /*01e0*/  SHF.R.S32.HI R0, RZ, 0x1f, R21.reuse ;  /* 0x0000001fff007819 */ /* 0x100fe20000011415 */
[----:B------:R-:W0:Y:S01]  /*01f0*/  LDCU UR6, c[0x0][0x398] ;  /* 0x00007300ff0677ac */ /* 0x000e220008000800 */
[--C-:B-1----:R-:W-:Y:S02]  /*0200*/  IADD3 R22, P0, P1, R4, UR8, R21.reuse ;  /* 0x0000000804167c10 */ /* 0x102fe4000f91e015 */
[----:B------:R-:W-:-:S02]  /*0210*/  IADD3 R18, P2, P3, R14, UR8, R21 ;  /* 0x000000080e127c10 */ /* 0x000fc4000fb5e015 */
[----:B------:R-:W-:Y:S02]  /*0220*/  IADD3 R20, P4, P5, R2, UR8, R21 ;  /* 0x0000000802147c10 */ /* 0x000fe4000fd9e015 */
[--C-:B------:R-:W-:Y:S02]  /*0230*/  IADD3.X R23, PT, PT, RZ, UR9, R0.reuse, P0, P1 ;  /* 0x00000009ff177c10 */ /* 0x100fe400087e2400 */
[----:B------:R-:W-:Y:S02]  /*0240*/  IADD3.X R19, PT, PT, RZ, UR9, R0, P2, P3 ;  /* 0x00000009ff137c10 */ /* 0x000fe400097e6400 */
[--C-:B------:R-:W-:Y:S02]  /*0250*/  SHF.R.S32.HI R11, RZ, 0x1f, R7.reuse ;  /* 0x0000001fff0b7819 */ /* 0x100fe40000011407 */
[--C-:B------:R-:W-:Y:S02]  /*0260*/  IADD3 R6, P0, P1, R4, UR8, R7.reuse ;  /* 0x0000000804067c10 */ /* 0x100fe4000f91e007 */
[----:B------:R-:W-:-:S02]  /*0270*/  IADD3 R8, P2, P3, R14, UR8, R7 ;  /* 0x000000080e087c10 */ /* 0x000fc4000fb5e007 */
[----:B------:R-:W-:Y:S02]  /*0280*/  IADD3.X R21, PT, PT, RZ, UR9, R0, P4, P5 ;  /* 0x00000009ff157c10 */ /* 0x000fe4000a7ea400 */
[----:B------:R-:W-:Y:S02]  /*0290*/  IADD3 R10, P5, P4, R2, UR8, R7 ;  /* 0x00000008020a7c10 */ /* 0x000fe4000fcbe007 */
[--C-:B------:R-:W-:Y:S02]  /*02a0*/  IADD3.X R7, PT, PT, RZ, UR9, R11.reuse, P0, P1 ;  /* 0x00000009ff077c10 */ /* 0x100fe400087e240b */
[----:B------:R-:W-:Y:S02]  /*02b0*/  IADD3.X R9, PT, PT, RZ, UR9, R11, P2, P3 ;  /* 0x00000009ff097c10 */ /* 0x000fe400097e640b */
[----:B------:R-:W-:Y:S01]  /*02c0*/  SHF.R.S32.HI R0, RZ, 0x1f, R13 ;  /* 0x0000001fff007819 */ /* 0x000fe2000001140d */
[----:B--2---:R-:W2:Y:S01]  /*02d0*/  LDG.E.U8 R6, desc[UR4][R6.64] ;  /* 0x0000000406067981 */ /* 0x004ea2000c1e1100 */
[----:B------:R-:W-:-:S02]  /*02e0*/  IADD3.X R11, PT, PT, RZ, UR9, R11, P5, P4 ;  /* 0x00000009ff0b7c10 */ /* 0x000fc4000afe840b */
[--C-:B------:R-:W-:Y:S01]  /*02f0*/  IADD3 R16, P1, P0, R4, UR8, R13.reuse ;  /* 0x0000000804107c10 */ /* 0x100fe2000f83e00d */
[----:B------:R-:W2:Y:S01]  /*0300*/  LDG.E.U8 R8, desc[UR4][R8.64] ;  /* 0x0000000408087981 */ /* 0x000ea2000c1e1100 */
[--C-:B------:R-:W-:Y:S02]  /*0310*/  IADD3 R14, P2, P3, R14, UR8, R13.reuse ;  /* 0x000000080e0e7c10 */ /* 0x100fe4000fb5e00d */
[----:B------:R-:W-:Y:S01]  /*0320*/  IADD3 R12, P4, P5, R2, UR8, R13 ;  /* 0x00000008020c7c10 */ /* 0x000fe2000fd9e00d */
[----:B------:R-:W3:Y:S01]  /*0330*/  LDG.E.U8 R4, desc[UR4][R20.64] ;  /* 0x0000000414047981 */ /* 0x000ee2000c1e1100 */
[--C-:B------:R-:W-:Y:S02]  /*0340*/  IADD3.X R17, PT, PT, RZ, UR9, R0.reuse, P1, P0 ;  /* 0x00000009ff117c10 */ /* 0x100fe40008fe0400 */
[--C-:B------:R-:W-:Y:S01]  /*0350*/  IADD3.X R15, PT, PT, RZ, UR9, R0.reuse, P2, P3 ;  /* 0x00000009ff0f7c10 */ /* 0x100fe200097e6400 */
[----:B------:R-:W3:Y:S01]  /*0360*/  LDG.E.U8 R2, desc[UR4][R18.64] ;  /* 0x0000000412027981 */ /* 0x000ee2000c1e1100 */
[----:B------:R-:W-:Y:S01]  /*0370*/  IADD3.X R13, PT, PT, RZ, UR9, R0, P4, P5 ;  /* 0x00000009ff0d7c10 */ /* 0x000fe2000a7ea400 */
[----:B------:R-:W1:Y:S02]  /*0380*/  LDCU.64 UR8, c[0x0][0x390] ;  /* 0x00007200ff0877ac */ /* 0x000e640008000a00 */
[----:B------:R-:W3:Y:S04]  /*0390*/  LDG.E.U8 R0, desc[UR4][R22.64] ;  /* 0x0000000416007981 */ /* 0x000ee8000c1e1100 */
[----:B------:R-:W4:Y:S04]  /*03a0*/  LDG.E.U8 R10, desc[UR4][R10.64] ;  /* 0x000000040a0a7981 */ /* 0x000f28000c1e1100 */
[----:B------:R-:W4:Y:S04]  /*03b0*/  LDG.E.U8 R16, desc[UR4][R16.64] ;  /* 0x0000000410107981 */ /* 0x000f28000c1e1100 */
[----:B------:R-:W5:Y:S04]  /*03c0*/  LDG.E.U8 R14, desc[UR4][R14.64] ;  /* 0x000000040e0e7981 */ /* 0x000f68000c1e1100 */
[----:B------:R-:W5:Y:S01]  /*03d0*/  LDG.E.U8 R12, desc[UR4][R12.64] ;  /* 0x000000040c0c7981 */ /* 0x000f62000c1e1100 */
[----:B---3--:R-:W-:Y:S01]  /*03e0*/  VIMNMX3.U16x2 R4, R2, R0, R4, !PT ;  /* 0x000000000204720f */ /* 0x008fe20007800204 */
[----:B0-----:R-:W-:-:S03]  /*03f0*/  IMAD R0, R5, UR6, RZ ;  /* 0x0000000605007c24 */ /* 0x001fc6000f8e02ff */
[----:B--2---:R-:W-:Y:S02]  /*0400*/  VIMNMX3.U16x2 R4, R6, R4, R8, !PT ;  /* 0x000000040604720f */ /* 0x004fe40007800208 */
[--C-:B-1----:R-:W-:Y:S02]  /*0410*/  IADD3 R2, P0, P1, R0, UR8, R3.reuse ;  /* 0x0000000800027c10 */ /* 0x102fe4000f91e003 */
[----:B----4-:R-:W-:Y:S02]  /*0420*/  VIMNMX3.U16x2 R6, R10, R4, R16, !PT ;  /* 0x000000040a06720f */ /* 0x010fe40007800210 */
[----:B------:R-:W-:Y:S02]  /*0430*/  SHF.R.S32.HI R5, RZ, 0x1f, R3 ;  /* 0x0000001fff057819 */ /* 0x000fe40000011403 */
[----:B------:R-:W-:Y:S02]  /*0440*/  SHF.R.S32.HI R0, RZ, 0x1f, R0 ;  /* 0x0000001fff007819 */ /* 0x000fe40000011400 */
[----:B-----5:R-:W-:-:S02]  /*0450*/  VIMNMX3.U16x2 R6, R14, R6, R12, !PT ;  /* 0x000000060e06720f */ /* 0x020fc4000780020c */
[----:B------:R-:W-:-:S05]  /*0460*/  IADD3.X R3, PT, PT, R0, UR9, R5, P0, P1 ;  /* 0x0000000900037c10 */ /* 0x000fca00087e2405 */
[----:B------:R-:W-:Y:S01]  /*0470*/  STG.E.U8 desc[UR4][R2.64], R6 ;  /* 0x0000000602007986 */ /* 0x000fe2000c101104 */
[----:B------:R-:W-:Y:S05]  /*0480*/  EXIT ;  /* 0x000000000000794d */ /* 0x000fea0003800000 */
.L_x_1:
        /* <DEDUP_REMOVED lines=15> */
.L_x_5:


//--------------------- .text._Z27nppiErode3x3_32f_C1R_kernelPKfiPfiii --------------------------
	.section	.text._Z27nppiErode3x3_32f_C1R_kernelPKfiPfiii,"ax",@progbits
	.align	128
        .global         _Z27nppiErode3x3_32f_C1R_kernelPKfiPfiii
        .type           _Z27nppiErode3x3_32f_C1R_kernelPKfiPfiii,@function
        .size           _Z27nppiErode3x3_32f_C1R_kernelPKfiPfiii,(.L_x_6 - _Z27nppiErode3x3_32f_C1R_kernelPKfiPfiii)
        .other          _Z27nppiErode3x3_32f_C1R_kernelPKfiPfiii,@"STO_CUDA_ENTRY STV_DEFAULT"
_Z27nppiErode3x3_32f_C1R_kernelPKfiPfiii:
.text._Z27nppiErode3x3_32f_C1R_kernelPKfiPfiii:
        /* <DEDUP_REMOVED lines=57> */
[----:B--2---:R-:W-:-:S04]  /*0390*/  FMNMX R5, R8, 1.00000000000000000000e+10, PT ;  /* 0x501502f908057809 */ /* 0x004fc80003800000 */
[----:B---3--:R-:W-:-:S04]  /*03a0*/  FSETP.GEU.AND P0, PT, R10, R5, PT ;  /* 0x000000050a00720b */ /* 0x008fc80003f0e000 */
[----:B------:R-:W-:-:S04]  /*03b0*/  FSEL R5, R10, R5, !P0 ;  /* 0x000000050a057208 */ /* 0x000fc80004000000 */
[----:B----4-:R-:W-:-:S04]  /*03c0*/  FSETP.GEU.AND P0, PT, R12, R5, PT ;  /* 0x000000050c00720b */ /* 0x010fc80003f0e000 */
[----:B------:R-:W-:-:S04]  /*03d0*/  FSEL R12, R12, R5, !P0 ;  /* 0x000000050c0c7208 */ /* 0x000fc80004000000 */
[----:B-----5:R-:W-:-:S04]  /*03e0*/  FSETP.GEU.AND P0, PT, R13, R12, PT ;  /* 0x0000000c0d00720b */ /* 0x020fc80003f0e000 */
[----:B------:R-:W-:-:S04]  /*03f0*/  FSEL R13, R13, R12, !P0 ;  /* 0x0000000c0d0d7208 */ /* 0x000fc80004000000 */
[----:B------:R-:W-:-:S04]  /*0400*/  FSETP.GEU.AND P0, PT, R14, R13, PT ;  /* 0x0000000d0e00720b */ /* 0x000fc80003f0e000 */
[----:B------:R-:W-:-:S04]  /*0410*/  FSEL R13, R14, R13, !P0 ;  /* 0x0000000d0e0d7208 */ /* 0x000fc80004000000 */
[----:B------:R-:W-:-:S04]  /*0420*/  FSETP.GEU.AND P0, PT, R2, R13, PT ;  /* 0x0000000d0200720b */ /* 0x000fc80003f0e000 */
[----:B------:R-:W-:-:S04]  /*0430*/  FSEL R2, R2, R13, !P0 ;  /* 0x0000000d02027208 */ /* 0x000fc80004000000 */
[----:B------:R-:W-:-:S04]  /*0440*/  FSETP.GEU.AND P0, PT, R17, R2, PT ;  /* 0x000000021100720b */ /* 0x000fc80003f0e000 */
[----:B------:R-:W-:-:S04]  /*0450*/  FSEL R17, R17, R2, !P0 ;  /* 0x0000000211117208 */ /* 0x000fc80004000000 */
[-C--:B------:R-:W-:Y:S02]  /*0460*/  FSETP.GEU.AND P0, PT, R18, R17.reuse, PT ;  /* 0x000000111200720b */ /* 0x080fe40003f0e000 */
[----:B------:R-:W-:Y:S02]  /*0470*/  IADD3 R2, P1, PT, R4, UR8, RZ ;  /* 0x0000000804027c10 */ /* 0x000fe4000ff3e0ff */
[----:B------:R-:W-:Y:S02]  /*0480*/  FSEL R17, R18, R17, !P0 ;  /* 0x0000001112117208 */ /* 0x000fe40004000000 */
[----:B------:R-:W-:Y:S02]  /*0490*/  LEA.HI.X.SX32 R3, R4, UR9, 0x1, P1 ;  /* 0x0000000904037c11 */ /* 0x000fe400088f0eff */
[----:B------:R-:W-:Y:S01]  /*04a0*/  FSETP.GEU.AND P0, PT, R6, R17, PT ;  /* 0x000000110600720b */ /* 0x000fe20003f0e000 */
[----:B------:R-:W-:-:S03]  /*04b0*/  IMAD.WIDE R2, R0, 0x4, R2 ;  /* 0x0000000400027825 */ /* 0x000fc600078e0202 */
[----:B------:R-:W-:-:S05]  /*04c0*/  FSEL R17, R6, R17, !P0 ;  /* 0x0000001106117208 */ /* 0x000fca0004000000 */
[----:B------:R-:W-:Y:S01]  /*04d0*/  STG.E desc[UR4][R2.64], R17 ;  /* 0x0000001102007986 */ /* 0x000fe2000c101904 */
[----:B------:R-:W-:Y:S05]  /*04e0*/  EXIT ;  /* 0x000000000000794d */ /* 0x000fea0003800000 */
.L_x_2:
        /* <DEDUP_REMOVED lines=9> */
.L_x_6:


//--------------------- .text._Z26nppiErode3x3_8u_C1R_kernelPKhiPhiii --------------------------
	.section	.text._Z26nppiErode3x3_8u_C1R_kernelPKhiPhiii,"ax",@progbits
	.align	128
        .global         _Z26nppiErode3x3_8u_C1R_kernelPKhiPhiii
        .type           _Z26nppiErode3x3_8u_C1R_kernelPKhiPhiii,@function
        .size           _Z26nppiErode3x3_8u_C1R_kernelPKhiPhiii,(.L_x_7 - _Z26nppiErode3x3_8u_C1R_kernelPKhiPhiii)
        .other          _Z26nppiErode3x3_8u_C1R_kernelPKhiPhiii,@"STO_CUDA_ENTRY STV_DEFAULT"
_Z26nppiErode3x3_8u_C1R_kernelPKhiPhiii:
.text._Z26nppiErode3x3_8u_C1R_kernelPKhiPhiii:
        /* <DEDUP_REMOVED lines=62> */
[----:B---3--:R-:W-:Y:S01]  /*03e0*/  VIMNMX3.U16x2 R4, R2, R0, R4, PT ;  /* 0x000000000204720f */ /* 0x008fe20003800204 */
[----:B0-----:R-:W-:-:S03]  /*03f0*/  IMAD R0, R5, UR6, RZ ;  /* 0x0000000605007c24 */ /* 0x001fc6000f8e02ff */
[----:B--2---:R-:W-:Y:S02]  /*0400*/  VIMNMX3.U16x2 R4, R6, R4, R8, PT ;  /* 0x000000040604720f */ /* 0x004fe40003800208 */
[--C-:B-1----:R-:W-:Y:S02]  /*0410*/  IADD3 R2, P0, P1, R0, UR8, R3.reuse ;  /* 0x0000000800027c10 */ /* 0x102fe4000f91e003 */
[----:B----4-:R-:W-:Y:S02]  /*0420*/  VIMNMX3.U16x2 R6, R10, R4, R16, PT ;  /* 0x000000040a06720f */ /* 0x010fe40003800210 */
[----:B------:R-:W-:Y:S02]  /*0430*/  SHF.R.S32.HI R5, RZ, 0x1f, R3 ;  /* 0x0000001fff057819 */ /* 0x000fe40000011403 */
[----:B------:R-:W-:Y:S02]  /*0440*/  SHF.R.S32.HI R0, RZ, 0x1f, R0 ;  /* 0x0000001fff007819 */ /* 0x000fe40000011400 */
[----:B-----5:R-:W-:-:S02]  /*0450*/  VIMNMX3.U16x2 R6, R14, R6, R12, PT ;  /* 0x000000060e06720f */ /* 0x020fc4000380020c */
[----:B------:R-:W-:-:S05]  /*0460*/  IADD3.X R3, PT, PT, R0, UR9, R5, P0, P1 ;  /* 0x0000000900037c10 */ /* 0x000fca00087e2405 */
[----:B------:R-:W-:Y:S01]  /*0470*/  STG.E.U8 desc[UR4][R2.64], R6 ;  /* 0x0000000602007986 */ /* 0x000fe2000c101104 */
[----:B------:R-:W-:Y:S05]  /*0480*/  EXIT ;  /* 0x000000000000794d */ /* 0x000fea0003800000 */
.L_x_3:
        /* <DEDUP_REMOVED lines=15> */
.L_x_7:


//--------------------- .nv.shared.reserved.0     --------------------------
	.section	.nv.shared.reserved.0,"aw",@nobits
	.weak		__nv_reservedSMEM_offset_0_alias
	.size		__nv_reservedSMEM_offset_0_alias, 0, 64
	.other		__nv_reservedSMEM_offset_0_alias,@"STO_CUDA_RESERVED_SHARED STV_DEFAULT"
__nv_reservedSMEM_offset_0_alias:
	.zero		0
	.zero		64


//--------------------- .nv.constant0._Z28nppiDilate3x3_32f_C1R_kernelPKfiPfiii --------------------------
	.section	.nv.constant0._Z28nppiDilate3x3_32f_C1R_kernelPKfiPfiii,"a",@progbits
	.sectionflags	@""
	.align	4
.nv.constant0._Z28nppiDilate3x3_32f_C1R_kernelPKfiPfiii:
	.zero		932


//--------------------- .nv.constant0._Z27nppiDilate3x3_8u_C1R_kernelPKhiPhiii --------------------------
	.section	.nv.constant0._Z27nppiDilate3x3_8u_C1R_kernelPKhiPhiii,"a",@progbits
	.sectionflags	@""
	.align	4
.nv.constant0._Z27nppiDilate3x3_8u_C1R_kernelPKhiPhiii:
	.zero		932


//--------------------- .nv.constant0._Z27nppiErode3x3_32f_C1R_kernelPKfiPfiii --------------------------
	.section	.nv.constant0._Z27nppiErode3x3_32f_C1R_kernelPKfiPfiii,"a",@progbits
	.sectionflags	@""
	.align	4
.nv.constant0._Z27nppiErode3x3_32f_C1R_kernelPKfiPfiii:
	.zero		932


//--------------------- .nv.constant0._Z26nppiErode3x3_8u_C1R_kernelPKhiPhiii --------------------------
	.section	.nv.constant0._Z26nppiErode3x3_8u_C1R_kernelPKhiPhiii,"a",@progbits
	.sectionflags	@""
	.align	4
.nv.constant0._Z26nppiErode3x3_8u_C1R_kernelPKhiPhiii:
	.zero		932


//--------------------- SYMBOLS --------------------------

	.type		.nv.reservedSmem.offset0,@object
	.size		.nv.reservedSmem.offset0,0x4
